//
// Generated by NVIDIA NVVM Compiler
//
// Compiler Build ID: CL-36424714
// Cuda compilation tools, release 13.0, V13.0.88
// Based on NVVM 20.0.0
//

.version 9.0
.target sm_100
.address_size 64

	// .globl	_Z12simpleKernelPfi
.global .align 4 .b8 __cudart_i2opi_f[24] = {65, 144, 67, 60, 153, 149, 98, 219, 192, 221, 52, 245, 209, 87, 39, 252, 41, 21, 68, 78, 110, 131, 249, 162};

.visible .entry _Z12simpleKernelPfi(
	.param .u64 .ptr .align 1 _Z12simpleKernelPfi_param_0,
	.param .u32 _Z12simpleKernelPfi_param_1
)
{
	.local .align 4 .b8 	__local_depot0[28];
	.reg .b64 	%SP;
	.reg .b64 	%SPL;
	.reg .pred 	%p<20>;
	.reg .b32 	%r<94>;
	.reg .b32 	%f<58>;
	.reg .b64 	%rd<42>;
	.reg .b64 	%fd<5>;

	mov.u64 	%SPL, __local_depot0;
	ld.param.u64 	%rd14, [_Z12simpleKernelPfi_param_0];
	ld.param.u32 	%r33, [_Z12simpleKernelPfi_param_1];
	add.u64 	%rd1, %SPL, 0;
	add.u64 	%rd2, %SPL, 0;
	mov.u32 	%r34, %ctaid.x;
	mov.u32 	%r35, %ntid.x;
	mov.u32 	%r36, %tid.x;
	mad.lo.s32 	%r1, %r34, %r35, %r36;
	setp.ge.s32 	%p2, %r1, %r33;
	@%p2 bra 	$L__BB0_18;
	cvta.to.global.u64 	%rd17, %rd14;
	mul.wide.s32 	%rd18, %r1, 4;
	add.s64 	%rd3, %rd17, %rd18;
	ld.global.f32 	%f13, [%rd3];
	mul.f32 	%f14, %f13, 0f3F22F983;
	cvt.rni.s32.f32 	%r38, %f14;
	cvt.rn.f32.s32 	%f15, %r38;
	fma.rn.f32 	%f16, %f15, 0fBFC90FDA, %f13;
	fma.rn.f32 	%f17, %f15, 0fB3A22168, %f16;
	fma.rn.f32 	%f18, %f15, 0fA7C234C5, %f17;
	abs.f32 	%f19, %f13;
	setp.ltu.f32 	%p3, %f19, 0f47CE4780;
	setp.eq.f32 	%p4, %f19, 0f7F800000;
	mov.b32 	%r2, %f13;
	shr.u32 	%r39, %r2, 23;
	and.b32  	%r40, %r39, 224;
	add.s32 	%r41, %r40, -128;
	shl.b32 	%r42, %r2, 8;
	or.b32  	%r3, %r42, -2147483648;
	shr.u32 	%r43, %r41, 5;
	and.b32  	%r4, %r39, 31;
	mul.wide.u32 	%rd19, %r43, 4;
	sub.s64 	%rd4, %rd2, %rd19;
	sub.s32 	%r5, 32, %r4;
	mov.f32 	%f55, 0f00000000;
	mul.rn.f32 	%f20, %f13, %f55;
	or.pred  	%p1, %p3, %p4;
	selp.b32 	%r6, %r38, 0, %p3;
	selp.f32 	%f1, %f18, %f20, %p3;
	mov.b32 	%r85, 0;
	mov.u64 	%rd29, __cudart_i2opi_f;
$L__BB0_2:
	mov.u32 	%r89, %r6;
	mov.f32 	%f56, %f1;
	@%p1 bra 	$L__BB0_8;
	mov.b64 	%rd40, 0;
	mov.b32 	%r86, 0;
	mov.u64 	%rd38, %rd29;
	mov.u64 	%rd39, %rd2;
$L__BB0_4:
	.pragma "nounroll";
	ld.global.nc.u32 	%r45, [%rd38];
	mad.wide.u32 	%rd22, %r45, %r3, %rd40;
	shr.u64 	%rd40, %rd22, 32;
	st.local.u32 	[%rd39], %rd22;
	add.s32 	%r86, %r86, 1;
	add.s64 	%rd39, %rd39, 4;
	add.s64 	%rd38, %rd38, 4;
	setp.ne.s32 	%p5, %r86, 6;
	@%p5 bra 	$L__BB0_4;
	setp.eq.s32 	%p6, %r4, 0;
	st.local.u32 	[%rd2+24], %rd40;
	ld.local.u32 	%r87, [%rd4+24];
	ld.local.u32 	%r88, [%rd4+20];
	@%p6 bra 	$L__BB0_7;
	shl.b32 	%r46, %r87, %r4;
	shr.u32 	%r47, %r88, %r5;
	add.s32 	%r87, %r47, %r46;
	shl.b32 	%r48, %r88, %r4;
	ld.local.u32 	%r49, [%rd4+16];
	shr.u32 	%r50, %r49, %r5;
	add.s32 	%r88, %r50, %r48;
$L__BB0_7:
	setp.lt.s32 	%p7, %r2, 0;
	shr.u32 	%r51, %r87, 30;
	shf.l.wrap.b32 	%r52, %r88, %r87, 2;
	shl.b32 	%r53, %r88, 2;
	shr.u32 	%r54, %r52, 31;
	add.s32 	%r55, %r54, %r51;
	neg.s32 	%r56, %r55;
	selp.b32 	%r89, %r56, %r55, %p7;
	xor.b32  	%r57, %r52, %r2;
	shr.s32 	%r58, %r52, 31;
	xor.b32  	%r59, %r58, %r52;
	xor.b32  	%r60, %r58, %r53;
	cvt.u64.u32 	%rd23, %r59;
	shl.b64 	%rd24, %rd23, 32;
	cvt.u64.u32 	%rd25, %r60;
	or.b64  	%rd26, %rd24, %rd25;
	cvt.rn.f64.s64 	%fd1, %rd26;
	mul.f64 	%fd2, %fd1, 0d3BF921FB54442D19;
	cvt.rn.f32.f64 	%f21, %fd2;
	neg.f32 	%f22, %f21;
	setp.lt.s32 	%p8, %r57, 0;
	selp.f32 	%f56, %f22, %f21, %p8;
$L__BB0_8:
	add.s32 	%r61, %r89, 1;
	mul.rn.f32 	%f23, %f56, %f56;
	and.b32  	%r62, %r89, 1;
	setp.eq.b32 	%p9, %r62, 1;
	selp.f32 	%f24, %f56, 0f3F800000, %p9;
	fma.rn.f32 	%f25, %f23, %f24, 0f00000000;
	fma.rn.f32 	%f26, %f23, 0f37CBAC00, 0fBAB607ED;
	selp.f32 	%f27, 0fB94D4153, %f26, %p9;
	selp.f32 	%f28, 0f3C0885E4, 0f3D2AAABB, %p9;
	fma.rn.f32 	%f29, %f27, %f23, %f28;
	selp.f32 	%f30, 0fBE2AAAA8, 0fBEFFFFFF, %p9;
	fma.rn.f32 	%f31, %f29, %f23, %f30;
	fma.rn.f32 	%f32, %f31, %f25, %f24;
	and.b32  	%r63, %r61, 2;
	setp.eq.s32 	%p10, %r63, 0;
	mov.f32 	%f33, 0f00000000;
	sub.f32 	%f34, %f33, %f32;
	selp.f32 	%f35, %f32, %f34, %p10;
	add.f32 	%f5, %f55, %f35;
	mul.f32 	%f36, %f5, 0f3F22F983;
	cvt.rni.s32.f32 	%r93, %f36;
	cvt.rn.f32.s32 	%f37, %r93;
	fma.rn.f32 	%f38, %f37, 0fBFC90FDA, %f5;
	fma.rn.f32 	%f39, %f37, 0fB3A22168, %f38;
	fma.rn.f32 	%f57, %f37, 0fA7C234C5, %f39;
	abs.f32 	%f7, %f5;
	setp.ltu.f32 	%p11, %f7, 0f47CE4780;
	@%p11 bra 	$L__BB0_16;
	setp.neu.f32 	%p12, %f7, 0f7F800000;
	@%p12 bra 	$L__BB0_11;
	mov.f32 	%f42, 0f00000000;
	mul.rn.f32 	%f57, %f5, %f42;
	mov.b32 	%r93, 0;
	bra.uni 	$L__BB0_16;
$L__BB0_11:
	mov.b32 	%r19, %f5;
	shl.b32 	%r65, %r19, 8;
	or.b32  	%r20, %r65, -2147483648;
	mov.b64 	%rd41, 0;
	mov.b32 	%r90, 0;
$L__BB0_12:
	.pragma "nounroll";
	mul.wide.u32 	%rd28, %r90, 4;
	add.s64 	%rd30, %rd29, %rd28;
	ld.global.nc.u32 	%r66, [%rd30];
	mad.wide.u32 	%rd31, %r66, %r20, %rd41;
	shr.u64 	%rd41, %rd31, 32;
	add.s64 	%rd32, %rd1, %rd28;
	st.local.u32 	[%rd32], %rd31;
	add.s32 	%r90, %r90, 1;
	setp.ne.s32 	%p13, %r90, 6;
	@%p13 bra 	$L__BB0_12;
	shr.u32 	%r67, %r19, 23;
	st.local.u32 	[%rd1+24], %rd41;
	and.b32  	%r23, %r67, 31;
	and.b32  	%r68, %r67, 224;
	add.s32 	%r69, %r68, -128;
	shr.u32 	%r70, %r69, 5;
	mul.wide.u32 	%rd33, %r70, 4;
	sub.s64 	%rd13, %rd1, %rd33;
	ld.local.u32 	%r91, [%rd13+24];
	ld.local.u32 	%r92, [%rd13+20];
	setp.eq.s32 	%p14, %r23, 0;
	@%p14 bra 	$L__BB0_15;
	shf.l.wrap.b32 	%r91, %r92, %r91, %r23;
	ld.local.u32 	%r71, [%rd13+16];
	shf.l.wrap.b32 	%r92, %r71, %r92, %r23;
$L__BB0_15:
	shr.u32 	%r72, %r91, 30;
	shf.l.wrap.b32 	%r73, %r92, %r91, 2;
	shl.b32 	%r74, %r92, 2;
	shr.u32 	%r75, %r73, 31;
	add.s32 	%r76, %r75, %r72;
	neg.s32 	%r77, %r76;
	setp.lt.s32 	%p15, %r19, 0;
	selp.b32 	%r93, %r77, %r76, %p15;
	xor.b32  	%r78, %r73, %r19;
	shr.s32 	%r79, %r73, 31;
	xor.b32  	%r80, %r79, %r73;
	xor.b32  	%r81, %r79, %r74;
	cvt.u64.u32 	%rd34, %r80;
	shl.b64 	%rd35, %rd34, 32;
	cvt.u64.u32 	%rd36, %r81;
	or.b64  	%rd37, %rd35, %rd36;
	cvt.rn.f64.s64 	%fd3, %rd37;
	mul.f64 	%fd4, %fd3, 0d3BF921FB54442D19;
	cvt.rn.f32.f64 	%f40, %fd4;
	neg.f32 	%f41, %f40;
	setp.lt.s32 	%p16, %r78, 0;
	selp.f32 	%f57, %f41, %f40, %p16;
$L__BB0_16:
	mul.rn.f32 	%f43, %f57, %f57;
	and.b32  	%r83, %r93, 1;
	setp.eq.b32 	%p17, %r83, 1;
	selp.f32 	%f44, 0f3F800000, %f57, %p17;
	fma.rn.f32 	%f45, %f43, %f44, 0f00000000;
	fma.rn.f32 	%f46, %f43, 0f37CBAC00, 0fBAB607ED;
	selp.f32 	%f47, %f46, 0fB94D4153, %p17;
	selp.f32 	%f48, 0f3D2AAABB, 0f3C0885E4, %p17;
	fma.rn.f32 	%f49, %f47, %f43, %f48;
	selp.f32 	%f50, 0fBEFFFFFF, 0fBE2AAAA8, %p17;
	fma.rn.f32 	%f51, %f49, %f43, %f50;
	fma.rn.f32 	%f52, %f51, %f45, %f44;
	and.b32  	%r84, %r93, 2;
	setp.eq.s32 	%p18, %r84, 0;
	mov.f32 	%f53, 0f00000000;
	sub.f32 	%f54, %f53, %f52;
	selp.f32 	%f55, %f52, %f54, %p18;
	add.s32 	%r85, %r85, 1;
	setp.ne.s32 	%p19, %r85, 1000;
	@%p19 bra 	$L__BB0_2;
	st.global.f32 	[%rd3], %f55;
$L__BB0_18:
	ret;

}


// ===== COMPILED SASS (sm_100) =====

	.target	sm_100

	.elftype	@"ET_EXEC"


//--------------------- .note.nv.tkinfo           --------------------------
	.section	.note.nv.tkinfo,"",@"SHT_NOTE"
	.sectionflags	@"SHF_NOTE_NV_TKINFO"
	.tkinfo
        /*0018*/ 	.word	0x00000002
        /*0030*/ 	.string	""
        /*0030*/ 	.string	"ptxas"
        /*0030*/ 	.string	"Cuda compilation tools, release 13.0, V13.0.88"
        /*0030*/ 	.string	"Build cuda_13.0.r13.0/compiler.36424714_0"
        /*0030*/ 	.string	"-arch sm_100 -m 64 "



//--------------------- .note.nv.cuinfo           --------------------------
	.section	.note.nv.cuinfo,"",@"SHT_NOTE"
	.sectionflags	@"SHF_NOTE_NV_CUINFO"
        /*0018*/ 	.short	0x0002
        /*001a*/ 	.short	0x0064
        /*001c*/ 	.short	0x0082
	.zero		2


//--------------------- .nv.info                  --------------------------
	.section	.nv.info,"",@"SHT_CUDA_INFO"
	.align	4


	//----- nvinfo : EIATTR_REGCOUNT
	.align		4
        /*0000*/ 	.byte	0x04, 0x2f
        /*0002*/ 	.short	(.L_2 - .L_1)
	.align		4
.L_1:
        /*0004*/ 	.word	index@(_Z12simpleKernelPfi)
        /*0008*/ 	.word	0x0000001e


	//----- nvinfo : EIATTR_FRAME_SIZE
	.align		4
.L_2:
        /*000c*/ 	.byte	0x04, 0x11
        /*000e*/ 	.short	(.L_4 - .L_3)
	.align		4
.L_3:
        /*0010*/ 	.word	index@(_Z12simpleKernelPfi)
        /*0014*/ 	.word	0x00000000


	//----- nvinfo : EIATTR_MIN_STACK_SIZE
	.align		4
.L_4:
        /*0018*/ 	.byte	0x04, 0x12
        /*001a*/ 	.short	(.L_6 - .L_5)
	.align		4
.L_5:
        /*001c*/ 	.word	index@(_Z12simpleKernelPfi)
        /*0020*/ 	.word	0x00000000
.L_6:


//--------------------- .nv.compat                --------------------------
	.section	.nv.compat,"",@"SHT_CUDA_COMPAT_INFO"
	.align	4
        /*0000*/ 	.byte	0x02, 0x09, 0x00, 0x00, 0x02, 0x02, 0x01, 0x00, 0x02, 0x05, 0x05, 0x00, 0x03, 0x07, 0x01, 0x01
        /*0010*/ 	.byte	0x02, 0x03, 0x00, 0x00, 0x02, 0x06, 0x01, 0x00, 0x04, 0x0b, 0x08, 0x00, 0x01, 0x00, 0x00, 0x00
        /*0020*/ 	.byte	0x00, 0x00, 0x00, 0x00


//--------------------- .nv.info._Z12simpleKernelPfi --------------------------
	.section	.nv.info._Z12simpleKernelPfi,"",@"SHT_CUDA_INFO"
	.sectionflags	@""
	.align	4


	//----- nvinfo : EIATTR_CUDA_API_VERSION
	.align		4
        /*0000*/ 	.byte	0x04, 0x37
        /*0002*/ 	.short	(.L_8 - .L_7)
.L_7:
        /*0004*/ 	.word	0x00000082


	//----- nvinfo : EIATTR_KPARAM_INFO
	.align		4
.L_8:
        /*0008*/ 	.byte	0x04, 0x17
        /*000a*/ 	.short	(.L_10 - .L_9)
.L_9:
        /*000c*/ 	.word	0x00000000
        /*0010*/ 	.short	0x0001
        /*0012*/ 	.short	0x0008
        /*0014*/ 	.byte	0x00, 0xf0, 0x11, 0x00


	//----- nvinfo : EIATTR_KPARAM_INFO
	.align		4
.L_10:
        /*0018*/ 	.byte	0x04, 0x17
        /*001a*/ 	.short	(.L_12 - .L_11)
.L_11:
        /*001c*/ 	.word	0x00000000
        /*0020*/ 	.short	0x0000
        /*0022*/ 	.short	0x0000
        /*0024*/ 	.byte	0x00, 0xf5, 0x21, 0x00


	//----- nvinfo : EIATTR_SPARSE_MMA_MASK
	.align		4
.L_12:
        /*0028*/ 	.byte	0x03, 0x50
        /*002a*/ 	.short	0x0000


	//----- nvinfo : EIATTR_MAXREG_COUNT
	.align		4
        /*002c*/ 	.byte	0x03, 0x1b
        /*002e*/ 	.short	0x00ff


	//----- nvinfo : EIATTR_MERCURY_ISA_VERSION
	.align		4
        /*0030*/ 	.byte	0x03, 0x5f
        /*0032*/ 	.short	0x0101


	//----- nvinfo : EIATTR_VRC_CTA_INIT_COUNT
	.align		4
        /*0034*/ 	.byte	0x02, 0x4a
	.zero		1
	.zero		1


	//----- nvinfo : EIATTR_EXIT_INSTR_OFFSETS
	.align		4
        /*0038*/ 	.byte	0x04, 0x1c
        /*003a*/ 	.short	(.L_14 - .L_13)


	//   ....[0]....
.L_13:
        /*003c*/ 	.word	0x00000070


	//   ....[1]....
        /*0040*/ 	.word	0x000010b0


	//----- nvinfo : EIATTR_CRS_STACK_SIZE
	.align		4
.L_14:
        /*0044*/ 	.byte	0x04, 0x1e
        /*0046*/ 	.short	(.L_16 - .L_15)
.L_15:
        /*0048*/ 	.word	0x00000000


	//----- nvinfo : EIATTR_CBANK_PARAM_SIZE
	.align		4
.L_16:
        /*004c*/ 	.byte	0x03, 0x19
        /*004e*/ 	.short	0x000c


	//----- nvinfo : EIATTR_PARAM_CBANK
	.align		4
        /*0050*/ 	.byte	0x04, 0x0a
        /*0052*/ 	.short	(.L_18 - .L_17)
	.align		4
.L_17:
        /*0054*/ 	.word	index@(.nv.constant0._Z12simpleKernelPfi)
        /*0058*/ 	.short	0x0380
        /*005a*/ 	.short	0x000c


	//----- nvinfo : EIATTR_SW_WAR
	.align		4
.L_18:
        /*005c*/ 	.byte	0x04, 0x36
        /*005e*/ 	.short	(.L_20 - .L_19)
.L_19:
        /*0060*/ 	.word	0x00000008
.L_20:


//--------------------- .nv.callgraph             --------------------------
	.section	.nv.callgraph,"",@"SHT_CUDA_CALLGRAPH"
	.align	4
	.sectionentsize	8
	.align		4
        /*0000*/ 	.word	0x00000000
	.align		4
        /*0004*/ 	.word	0xffffffff
	.align		4
        /*0008*/ 	.word	0x00000000
	.align		4
        /*000c*/ 	.word	0xfffffffe
	.align		4
        /*0010*/ 	.word	0x00000000
	.align		4
        /*0014*/ 	.word	0xfffffffd
	.align		4
        /*0018*/ 	.word	0x00000000
	.align		4
        /*001c*/ 	.word	0xfffffffc


//--------------------- .nv.constant4             --------------------------
	.section	.nv.constant4,"a",@progbits
	.align	8
	.align		8
.nv.constant4:
        /*0000*/ 	.dword	__cudart_i2opi_f


//--------------------- .text._Z12simpleKernelPfi --------------------------
	.section	.text._Z12simpleKernelPfi,"ax",@progbits
	.align	128
        .global         _Z12simpleKernelPfi
        .type           _Z12simpleKernelPfi,@function
        .size           _Z12simpleKernelPfi,(.L_x_12 - _Z12simpleKernelPfi)
        .other          _Z12simpleKernelPfi,@"STO_CUDA_ENTRY STV_DEFAULT"
_Z12simpleKernelPfi:
.text._Z12simpleKernelPfi:
[----:B------:R-:W-:Y:S01]  /*0000*/  LDC R1, c[0x0][0x37c] ;  /* 0x0000df00ff017b82 */ /* 0x000fe20000000800 */
[----:B------:R-:W0:Y:S07]  /*0010*/  S2R R0, SR_TID.X ;  /* 0x0000000000007919 */ /* 0x000e2e0000002100 */
[----:B------:R-:W0:Y:S01]  /*0020*/  S2UR UR4, SR_CTAID.X ;  /* 0x00000000000479c3 */ /* 0x000e220000002500 */
[----:B------:R-:W1:Y:S07]  /*0030*/  LDCU UR5, c[0x0][0x388] ;  /* 0x00007100ff0577ac */ /* 0x000e6e0008000800 */
[----:B------:R-:W0:Y:S02]  /*0040*/  LDC R3, c[0x0][0x360] ;  /* 0x0000d800ff037b82 */ /* 0x000e240000000800 */
[----:B0-----:R-:W-:-:S05]  /*0050*/  IMAD R3, R3, UR4, R0 ;  /* 0x0000000403037c24 */ /* 0x001fca000f8e0200 */
[----:B-1----:R-:W-:-:S13]  /*0060*/  ISETP.GE.AND P0, PT, R3, UR5, PT ;  /* 0x0000000503007c0c */ /* 0x002fda000bf06270 */
[----:B------:R-:W-:Y:S05]  /*0070*/  @P0 EXIT ;  /* 0x000000000000094d */ /* 0x000fea0003800000 */
[----:B------:R-:W0:Y:S01]  /*0080*/  LDC.64 R12, c[0x0][0x380] ;  /* 0x0000e000ff0c7b82 */ /* 0x000e220000000a00 */
[----:B------:R-:W1:Y:S01]  /*0090*/  LDCU.64 UR8, c[0x0][0x358] ;  /* 0x00006b00ff0877ac */ /* 0x000e620008000a00 */
[----:B0-----:R-:W-:-:S05]  /*00a0*/  IMAD.WIDE R12, R3, 0x4, R12 ;  /* 0x00000004030c7825 */ /* 0x001fca00078e020c */
[----:B-1----:R-:W2:Y:S01]  /*00b0*/  LDG.E R0, desc[UR8][R12.64] ;  /* 0x000000080c007981 */ /* 0x002ea2000c1e1900 */
[----:B------:R-:W-:Y:S01]  /*00c0*/  IMAD.MOV.U32 R19, RZ, RZ, RZ ;  /* 0x000000ffff137224 */ /* 0x000fe200078e00ff */
[----:B------:R-:W-:Y:S01]  /*00d0*/  UMOV UR4, URZ ;  /* 0x000000ff00047c82 */ /* 0x000fe20008000000 */
[C---:B--2---:R-:W-:Y:S01]  /*00e0*/  FMUL R3, R0.reuse, 0.63661974668502807617 ;  /* 0x3f22f98300037820 */ /* 0x044fe20000400000 */
[----:B------:R-:W-:Y:S01]  /*00f0*/  SHF.R.U32.HI R4, RZ, 0x17, R0 ;  /* 0x00000017ff047819 */ /* 0x000fe20000011600 */
[C---:B------:R-:W-:Y:S01]  /*0100*/  IMAD.SHL.U32 R8, R0.reuse, 0x100, RZ ;  /* 0x0000010000087824 */ /* 0x040fe200078e00ff */
[----:B------:R-:W-:Y:S01]  /*0110*/  FSETP.GE.AND P0, PT, |R0|, 105615, PT ;  /* 0x47ce47800000780b */ /* 0x000fe20003f06200 */
[----:B------:R0:W1:Y:S01]  /*0120*/  F2I.NTZ R5, R3 ;  /* 0x0000000300057305 */ /* 0x0000620000203100 */
[----:B------:R-:W-:Y:S02]  /*0130*/  LOP3.LUT R6, R4, 0xe0, RZ, 0xc0, !PT ;  /* 0x000000e004067812 */ /* 0x000fe400078ec0ff */
[----:B------:R-:W-:-:S03]  /*0140*/  FSETP.EQ.OR P1, PT, |R0|, +INF , !P0 ;  /* 0x7f8000000000780b */ /* 0x000fc60004722600 */
[----:B------:R-:W-:Y:S01]  /*0150*/  VIADD R6, R6, 0xffffff80 ;  /* 0xffffff8006067836 */ /* 0x000fe20000000000 */
[----:B0-----:R-:W-:-:S04]  /*0160*/  LOP3.LUT R3, R4, 0x1f, RZ, 0xc0, !PT ;  /* 0x0000001f04037812 */ /* 0x001fc800078ec0ff */
[----:B------:R-:W-:Y:S02]  /*0170*/  SHF.R.U32.HI R6, RZ, 0x5, R6 ;  /* 0x00000005ff067819 */ /* 0x000fe40000011606 */
[----:B------:R-:W-:Y:S02]  /*0180*/  LOP3.LUT R4, R8, 0x80000000, RZ, 0xfc, !PT ;  /* 0x8000000008047812 */ /* 0x000fe400078efcff */
[----:B-1----:R-:W-:Y:S01]  /*0190*/  I2FP.F32.S32 R7, R5 ;  /* 0x0000000500077245 */ /* 0x002fe20000201400 */
[----:B------:R-:W-:Y:S01]  /*01a0*/  IMAD.U32 R6, R6, -0x4, RZ ;  /* 0xfffffffc06067824 */ /* 0x000fe200078e00ff */
[----:B------:R-:W-:-:S03]  /*01b0*/  SEL R5, R5, RZ, !P0 ;  /* 0x000000ff05057207 */ /* 0x000fc60004000000 */
[----:B------:R-:W-:-:S04]  /*01c0*/  FFMA R2, R7, -1.5707962512969970703, R0 ;  /* 0xbfc90fda07027823 */ /* 0x000fc80000000000 */
[----:B------:R-:W-:-:S04]  /*01d0*/  FFMA R2, R7, -7.5497894158615963534e-08, R2 ;  /* 0xb3a2216807027823 */ /* 0x000fc80000000002 */
[----:B------:R-:W-:Y:S01]  /*01e0*/  FFMA R2, R7, -5.3903029534742383927e-15, R2 ;  /* 0xa7c234c507027823 */ /* 0x000fe20000000002 */
[----:B------:R-:W-:Y:S01]  /*01f0*/  P2R R7, PR, RZ, 0x2 ;  /* 0x00000002ff077803 */ /* 0x000fe20000000000 */
[----:B------:R-:W-:-:S07]  /*0200*/  @P0 FMUL R2, RZ, R0 ;  /* 0x00000000ff020220 */ /* 0x000fce0000400000 */
.L_x_10:
[----:B------:R-:W-:Y:S01]  /*0210*/  ISETP.NE.AND P0, PT, R7, RZ, PT ;  /* 0x000000ff0700720c */ /* 0x000fe20003f05270 */
[----:B------:R-:W-:Y:S01]  /*0220*/  BSSY.RECONVERGENT B0, `(.L_x_0) ;  /* 0x000005b000007945 */ /* 0x000fe20003800200 */
[----:B------:R-:W-:Y:S02]  /*0230*/  IMAD.MOV.U32 R23, RZ, RZ, R5 ;  /* 0x000000ffff177224 */ /* 0x000fe400078e0005 */
[----:B------:R-:W-:-:S09]  /*0240*/  IMAD.MOV.U32 R18, RZ, RZ, R2 ;  /* 0x000000ffff127224 */ /* 0x000fd200078e0002 */
[----:B------:R-:W-:Y:S05]  /*0250*/  @P0 BRA `(.L_x_1) ;  /* 0x00000004005c0947 */ /* 0x000fea0003800000 */
[----:B------:R-:W-:Y:S02]  /*0260*/  HFMA2 R18, -RZ, RZ, 0, 0 ;  /* 0x00000000ff127431 */ /* 0x000fe400000001ff */
[----:B------:R-:W-:Y:S01]  /*0270*/  IMAD.MOV.U32 R23, RZ, RZ, RZ ;  /* 0x000000ffff177224 */ /* 0x000fe200078e00ff */
[----:B------:R-:W0:Y:S01]  /*0280*/  LDCU.64 UR10, c[0x4][URZ] ;  /* 0x01000000ff0a77ac */ /* 0x000e220008000a00 */
[----:B------:R-:W-:Y:S01]  /*0290*/  UMOV UR6, URZ ;  /* 0x000000ff00067c82 */ /* 0x000fe20008000000 */
[----:B------:R-:W-:-:S05]  /*02a0*/  UMOV UR5, URZ ;  /* 0x000000ff00057c82 */ /* 0x000fca0008000000 */
.L_x_2:
[----:B0-----:R-:W-:Y:S02]  /*02b0*/  IMAD.U32 R15, RZ, RZ, UR11 ;  /* 0x0000000bff0f7e24 */ /* 0x001fe4000f8e00ff */
[----:B------:R-:W-:-:S05]  /*02c0*/  IMAD.U32 R14, RZ, RZ, UR10 ;  /* 0x0000000aff0e7e24 */ /* 0x000fca000f8e00ff */
[----:B------:R-:W2:Y:S01]  /*02d0*/  LDG.E.CONSTANT R15, desc[UR8][R14.64] ;  /* 0x000000080e0f7981 */ /* 0x000ea2000c1e9900 */
[----:B------:R-:W-:Y:S01]  /*02e0*/  UIADD3 UR5, UPT, UPT, UR5, 0x1, URZ ;  /* 0x0000000105057890 */ /* 0x000fe2000fffe0ff */
[C---:B------:R-:W-:Y:S01]  /*02f0*/  ISETP.EQ.AND P0, PT, R18.reuse, RZ, PT ;  /* 0x000000ff1200720c */ /* 0x040fe20003f02270 */
[----:B------:R-:W-:Y:S01]  /*0300*/  UIADD3 UR10, UP1, UPT, UR10, 0x4, URZ ;  /* 0x000000040a0a7890 */ /* 0x000fe2000ff3e0ff */
[C---:B------:R-:W-:Y:S01]  /*0310*/  ISETP.EQ.AND P1, PT, R18.reuse, 0x4, PT ;  /* 0x000000041200780c */ /* 0x040fe20003f22270 */
[----:B------:R-:W-:Y:S01]  /*0320*/  UISETP.NE.AND UP0, UPT, UR5, 0x6, UPT ;  /* 0x000000060500788c */ /* 0x000fe2000bf05270 */
[C---:B------:R-:W-:Y:S01]  /*0330*/  ISETP.EQ.AND P3, PT, R18.reuse, 0xc, PT ;  /* 0x0000000c1200780c */ /* 0x040fe20003f62270 */
[----:B------:R-:W-:Y:S01]  /*0340*/  UIADD3.X UR11, UPT, UPT, URZ, UR11, URZ, UP1, !UPT ;  /* 0x0000000bff0b7290 */ /* 0x000fe20008ffe4ff */
[C---:B------:R-:W-:Y:S02]  /*0350*/  ISETP.EQ.AND P4, PT, R18.reuse, 0x10, PT ;  /* 0x000000101200780c */ /* 0x040fe40003f82270 */
[----:B------:R-:W-:Y:S01]  /*0360*/  ISETP.EQ.AND P5, PT, R18, 0x14, PT ;  /* 0x000000141200780c */ /* 0x000fe20003fa2270 */
[----:B--2---:R-:W-:-:S03]  /*0370*/  IMAD.WIDE.U32 R16, R15, R4, RZ ;  /* 0x000000040f107225 */ /* 0x004fc600078e00ff */
[----:B------:R-:W-:-:S04]  /*0380*/  IADD3 R16, P2, PT, R16, R23, RZ ;  /* 0x0000001710107210 */ /* 0x000fc80007f5e0ff */
[----:B------:R-:W-:Y:S01]  /*0390*/  IADD3.X R23, PT, PT, R17, UR6, RZ, P2, !PT ;  /* 0x0000000611177c10 */ /* 0x000fe200097fe4ff */
[--C-:B------:R-:W-:Y:S01]  /*03a0*/  @P0 IMAD.MOV.U32 R8, RZ, RZ, R16.reuse ;  /* 0x000000ffff080224 */ /* 0x100fe200078e0010 */
[C---:B------:R-:W-:Y:S01]  /*03b0*/  ISETP.EQ.AND P2, PT, R18.reuse, 0x8, PT ;  /* 0x000000081200780c */ /* 0x040fe20003f42270 */
[--C-:B------:R-:W-:Y:S02]  /*03c0*/  @P1 IMAD.MOV.U32 R9, RZ, RZ, R16.reuse ;  /* 0x000000ffff091224 */ /* 0x100fe400078e0010 */
[----:B------:R-:W-:Y:S01]  /*03d0*/  @P5 MOV R21, R16 ;  /* 0x0000001000155202 */ /* 0x000fe20000000f00 */
[--C-:B------:R-:W-:Y:S02]  /*03e0*/  @P3 IMAD.MOV.U32 R11, RZ, RZ, R16.reuse ;  /* 0x000000ffff0b3224 */ /* 0x100fe400078e0010 */
[----:B------:R-:W-:Y:S02]  /*03f0*/  @P4 IMAD.MOV.U32 R20, RZ, RZ, R16 ;  /* 0x000000ffff144224 */ /* 0x000fe400078e0010 */
[----:B------:R-:W-:-:S05]  /*0400*/  VIADD R18, R18, 0x4 ;  /* 0x0000000412127836 */ /* 0x000fca0000000000 */
[----:B------:R-:W-:Y:S01]  /*0410*/  @P2 IMAD.MOV.U32 R10, RZ, RZ, R16 ;  /* 0x000000ffff0a2224 */ /* 0x000fe200078e0010 */
[----:B------:R-:W-:Y:S06]  /*0420*/  BRA.U UP0, `(.L_x_2) ;  /* 0xfffffffd00a07547 */ /* 0x000fec000b83ffff */
[C---:B------:R-:W-:Y:S01]  /*0430*/  ISETP.EQ.AND P3, PT, R6.reuse, -0x18, PT ;  /* 0xffffffe80600780c */ /* 0x040fe20003f62270 */
[----:B------:R-:W-:Y:S01]  /*0440*/  BSSY.RECONVERGENT B1, `(.L_x_3) ;  /* 0x0000027000017945 */ /* 0x000fe20003800200 */
[C---:B------:R-:W-:Y:S02]  /*0450*/  ISETP.EQ.AND P4, PT, R6.reuse, -0x14, PT ;  /* 0xffffffec0600780c */ /* 0x040fe40003f82270 */
[C---:B------:R-:W-:Y:S02]  /*0460*/  ISETP.EQ.AND P0, PT, R6.reuse, -0x10, PT ;  /* 0xfffffff00600780c */ /* 0x040fe40003f02270 */
[C---:B------:R-:W-:Y:S02]  /*0470*/  ISETP.EQ.AND P1, PT, R6.reuse, -0xc, PT ;  /* 0xfffffff40600780c */ /* 0x040fe40003f22270 */
[----:B------:R-:W-:Y:S02]  /*0480*/  ISETP.EQ.AND P2, PT, R6, -0x8, PT ;  /* 0xfffffff80600780c */ /* 0x000fe40003f42270 */
[----:B------:R-:W-:-:S02]  /*0490*/  ISETP.NE.AND P6, PT, R3, RZ, PT ;  /* 0x000000ff0300720c */ /* 0x000fc40003fc5270 */
[C---:B------:R-:W-:Y:S01]  /*04a0*/  ISETP.EQ.AND P5, PT, R6.reuse, 0x4, PT ;  /* 0x000000040600780c */ /* 0x040fe20003fa2270 */
[--C-:B------:R-:W-:Y:S01]  /*04b0*/  @P3 IMAD.MOV.U32 R18, RZ, RZ, R8.reuse ;  /* 0x000000ffff123224 */ /* 0x100fe200078e0008 */
[C---:B------:R-:W-:Y:S01]  /*04c0*/  ISETP.EQ.AND P3, PT, R6.reuse, -0x4, PT ;  /* 0xfffffffc0600780c */ /* 0x040fe20003f62270 */
[----:B------:R-:W-:Y:S02]  /*04d0*/  @P4 IMAD.MOV.U32 R14, RZ, RZ, R8 ;  /* 0x000000ffff0e4224 */ /* 0x000fe400078e0008 */
[--C-:B------:R-:W-:Y:S01]  /*04e0*/  @P4 IMAD.MOV.U32 R18, RZ, RZ, R9.reuse ;  /* 0x000000ffff124224 */ /* 0x100fe200078e0009 */
[----:B------:R-:W-:Y:S01]  /*04f0*/  ISETP.EQ.AND P4, PT, R6, RZ, PT ;  /* 0x000000ff0600720c */ /* 0x000fe20003f82270 */
[----:B------:R-:W-:Y:S02]  /*0500*/  @P0 IMAD.MOV.U32 R14, RZ, RZ, R9 ;  /* 0x000000ffff0e0224 */ /* 0x000fe400078e0009 */
[--C-:B------:R-:W-:Y:S01]  /*0510*/  @P0 IMAD.MOV.U32 R18, RZ, RZ, R10.reuse ;  /* 0x000000ffff120224 */ /* 0x100fe200078e000a */
[----:B------:R-:W-:Y:S01]  /*0520*/  @P1 MOV R18, R11 ;  /* 0x0000000b00121202 */ /* 0x000fe20000000f00 */
[----:B------:R-:W-:-:S02]  /*0530*/  @P1 IMAD.MOV.U32 R14, RZ, RZ, R10 ;  /* 0x000000ffff0e1224 */ /* 0x000fc400078e000a */
[----:B------:R-:W-:Y:S02]  /*0540*/  @P2 IMAD.MOV.U32 R14, RZ, RZ, R11 ;  /* 0x000000ffff0e2224 */ /* 0x000fe400078e000b */
[--C-:B------:R-:W-:Y:S02]  /*0550*/  @P2 IMAD.MOV.U32 R18, RZ, RZ, R20.reuse ;  /* 0x000000ffff122224 */ /* 0x100fe400078e0014 */
[----:B------:R-:W-:Y:S02]  /*0560*/  @P3 IMAD.MOV.U32 R14, RZ, RZ, R20 ;  /* 0x000000ffff0e3224 */ /* 0x000fe400078e0014 */
[--C-:B------:R-:W-:Y:S02]  /*0570*/  @P3 IMAD.MOV.U32 R18, RZ, RZ, R21.reuse ;  /* 0x000000ffff123224 */ /* 0x100fe400078e0015 */
[----:B------:R-:W-:Y:S02]  /*0580*/  @P4 IMAD.MOV.U32 R14, RZ, RZ, R21 ;  /* 0x000000ffff0e4224 */ /* 0x000fe400078e0015 */
[----:B------:R-:W-:-:S02]  /*0590*/  @P4 IMAD.MOV.U32 R18, RZ, RZ, R23 ;  /* 0x000000ffff124224 */ /* 0x000fc400078e0017 */
[----:B------:R-:W-:Y:S01]  /*05a0*/  @P5 IMAD.MOV.U32 R14, RZ, RZ, R23 ;  /* 0x000000ffff0e5224 */ /* 0x000fe200078e0017 */
[----:B------:R-:W-:Y:S06]  /*05b0*/  @!P6 BRA `(.L_x_4) ;  /* 0x00000000003ce947 */ /* 0x000fec0003800000 */
[----:B------:R-:W-:Y:S01]  /*05c0*/  @P0 MOV R16, R8 ;  /* 0x0000000800100202 */ /* 0x000fe20000000f00 */
[----:B------:R-:W-:Y:S01]  /*05d0*/  @P1 IMAD.MOV.U32 R16, RZ, RZ, R9 ;  /* 0x000000ffff101224 */ /* 0x000fe200078e0009 */
[----:B------:R-:W-:Y:S01]  /*05e0*/  ISETP.EQ.AND P0, PT, R6, 0x8, PT ;  /* 0x000000080600780c */ /* 0x000fe20003f02270 */
[----:B------:R-:W-:Y:S01]  /*05f0*/  @P2 IMAD.MOV.U32 R16, RZ, RZ, R10 ;  /* 0x000000ffff102224 */ /* 0x000fe200078e000a */
[----:B------:R-:W-:Y:S01]  /*0600*/  IADD3 R17, PT, PT, -R3, 0x20, RZ ;  /* 0x0000002003117810 */ /* 0x000fe20007ffe1ff */
[----:B------:R-:W-:Y:S01]  /*0610*/  @P3 IMAD.MOV.U32 R16, RZ, RZ, R11 ;  /* 0x000000ffff103224 */ /* 0x000fe200078e000b */
[----:B------:R-:W-:Y:S01]  /*0620*/  SHF.L.U32 R18, R18, R3, RZ ;  /* 0x0000000312127219 */ /* 0x000fe200000006ff */
[----:B------:R-:W-:Y:S01]  /*0630*/  @P4 IMAD.MOV.U32 R16, RZ, RZ, R20 ;  /* 0x000000ffff104224 */ /* 0x000fe200078e0014 */
[----:B------:R-:W-:Y:S01]  /*0640*/  SHF.R.U32.HI R15, RZ, R17, R14 ;  /* 0x00000011ff0f7219 */ /* 0x000fe2000001160e */
[----:B------:R-:W-:Y:S01]  /*0650*/  @P5 IMAD.MOV.U32 R16, RZ, RZ, R21 ;  /* 0x000000ffff105224 */ /* 0x000fe200078e0015 */
[----:B------:R-:W-:-:S03]  /*0660*/  SHF.L.U32 R14, R14, R3, RZ ;  /* 0x000000030e0e7219 */ /* 0x000fc600000006ff */
[----:B------:R-:W-:Y:S02]  /*0670*/  IMAD.IADD R18, R18, 0x1, R15 ;  /* 0x0000000112127824 */ /* 0x000fe400078e020f */
[----:B------:R-:W-:-:S05]  /*0680*/  @P0 IMAD.MOV.U32 R16, RZ, RZ, R23 ;  /* 0x000000ffff100224 */ /* 0x000fca00078e0017 */
[----:B------:R-:W-:-:S04]  /*0690*/  SHF.R.U32.HI R17, RZ, R17, R16 ;  /* 0x00000011ff117219 */ /* 0x000fc80000011610 */
[----:B------:R-:W-:-:S07]  /*06a0*/  IADD3 R14, PT, PT, R14, R17, RZ ;  /* 0x000000110e0e7210 */ /* 0x000fce0007ffe0ff */
.L_x_4:
[----:B------:R-:W-:Y:S05]  /*06b0*/  BSYNC.RECONVERGENT B1 ;  /* 0x0000000000017941 */ /* 0x000fea0003800200 */
.L_x_3:
[C---:B------:R-:W-:Y:S01]  /*06c0*/  SHF.L.W.U32.HI R23, R14.reuse, 0x2, R18 ;  /* 0x000000020e177819 */ /* 0x040fe20000010e12 */
[----:B------:R-:W-:Y:S01]  /*06d0*/  IMAD.SHL.U32 R14, R14, 0x4, RZ ;  /* 0x000000040e0e7824 */ /* 0x000fe200078e00ff */
[----:B------:R-:W-:Y:S01]  /*06e0*/  UMOV UR6, 0x54442d19 ;  /* 0x54442d1900067882 */ /* 0x000fe20000000000 */
[----:B------:R-:W-:Y:S01]  /*06f0*/  UMOV UR7, 0x3bf921fb ;  /* 0x3bf921fb00077882 */ /* 0x000fe20000000000 */
[----:B------:R-:W-:Y:S02]  /*0700*/  SHF.R.S32.HI R15, RZ, 0x1f, R23 ;  /* 0x0000001fff0f7819 */ /* 0x000fe40000011417 */
[----:B------:R-:W-:Y:S02]  /*0710*/  ISETP.GE.AND P0, PT, R0, RZ, PT ;  /* 0x000000ff0000720c */ /* 0x000fe40003f06270 */
[C---:B------:R-:W-:Y:S02]  /*0720*/  LOP3.LUT R14, R15.reuse, R14, RZ, 0x3c, !PT ;  /* 0x0000000e0f0e7212 */ /* 0x040fe400078e3cff */
[----:B------:R-:W-:-:S02]  /*0730*/  LOP3.LUT R15, R15, R23, RZ, 0x3c, !PT ;  /* 0x000000170f0f7212 */ /* 0x000fc400078e3cff */
[----:B------:R-:W-:Y:S02]  /*0740*/  SHF.R.U32.HI R18, RZ, 0x1e, R18 ;  /* 0x0000001eff127819 */ /* 0x000fe40000011612 */
[C---:B------:R-:W-:Y:S02]  /*0750*/  LOP3.LUT R22, R23.reuse, R0, RZ, 0x3c, !PT ;  /* 0x0000000017167212 */ /* 0x040fe400078e3cff */
[----:B------:R-:W0:Y:S01]  /*0760*/  I2F.F64.S64 R14, R14 ;  /* 0x0000000e000e7312 */ /* 0x000e220000301c00 */
[----:B------:R-:W-:Y:S02]  /*0770*/  LEA.HI R23, R23, R18, RZ, 0x1 ;  /* 0x0000001217177211 */ /* 0x000fe400078f08ff */
[----:B------:R-:W-:-:S03]  /*0780*/  ISETP.GE.AND P1, PT, R22, RZ, PT ;  /* 0x000000ff1600720c */ /* 0x000fc60003f26270 */
[----:B------:R-:W-:Y:S01]  /*0790*/  @!P0 IMAD.MOV R23, RZ, RZ, -R23 ;  /* 0x000000ffff178224 */ /* 0x000fe200078e0a17 */
[----:B0-----:R-:W-:-:S10]  /*07a0*/  DMUL R16, R14, UR6 ;  /* 0x000000060e107c28 */ /* 0x001fd40008000000 */
[----:B------:R-:W0:Y:S02]  /*07b0*/  F2F.F32.F64 R16, R16 ;  /* 0x0000001000107310 */ /* 0x000e240000301000 */
[----:B0-----:R-:W-:-:S07]  /*07c0*/  FSEL R18, -R16, R16, !P1 ;  /* 0x0000001010127208 */ /* 0x001fce0004800100 */
.L_x_1:
[----:B------:R-:W-:Y:S05]  /*07d0*/  BSYNC.RECONVERGENT B0 ;  /* 0x0000000000007941 */ /* 0x000fea0003800200 */
.L_x_0:
[----:B------:R-:W-:Y:S02]  /*07e0*/  IMAD.MOV.U32 R14, RZ, RZ, 0x37cbac00 ;  /* 0x37cbac00ff0e7424 */ /* 0x000fe400078e00ff */
[----:B------:R-:W-:Y:S01]  /*07f0*/  FMUL R15, R18, R18 ;  /* 0x00000012120f7220 */ /* 0x000fe20000400000 */
[----:B------:R-:W-:Y:S01]  /*0800*/  LOP3.LUT R16, R23, 0x1, RZ, 0xc0, !PT ;  /* 0x0000000117107812 */ /* 0x000fe200078ec0ff */
[----:B------:R-:W-:Y:S01]  /*0810*/  IMAD.MOV.U32 R22, RZ, RZ, 0x3c0885e4 ;  /* 0x3c0885e4ff167424 */ /* 0x000fe200078e00ff */
[----:B------:R-:W-:Y:S01]  /*0820*/  BSSY.RECONVERGENT B0, `(.L_x_5) ;  /* 0x0000073000007945 */ /* 0x000fe20003800200 */
[----:B------:R-:W-:Y:S01]  /*0830*/  FFMA R14, R15, R14, -0.0013887860113754868507 ;  /* 0xbab607ed0f0e7423 */ /* 0x000fe2000000000e */
[----:B------:R-:W-:Y:S01]  /*0840*/  ISETP.NE.U32.AND P0, PT, R16, 0x1, PT ;  /* 0x000000011000780c */ /* 0x000fe20003f05070 */
[----:B------:R-:W-:Y:S02]  /*0850*/  VIADD R17, R23, 0x1 ;  /* 0x0000000117117836 */ /* 0x000fe40000000000 */
[----:B------:R-:W-:Y:S01]  /*0860*/  IMAD.MOV.U32 R23, RZ, RZ, 0x3e2aaaa8 ;  /* 0x3e2aaaa8ff177424 */ /* 0x000fe200078e00ff */
[----:B------:R-:W-:-:S02]  /*0870*/  FSEL R16, R14, -0.00019574658654164522886, P0 ;  /* 0xb94d41530e107808 */ /* 0x000fc40000000000 */
[----:B------:R-:W-:Y:S02]  /*0880*/  FSEL R22, R22, 0.041666727513074874878, !P0 ;  /* 0x3d2aaabb16167808 */ /* 0x000fe40004000000 */
[----:B------:R-:W-:Y:S02]  /*0890*/  LOP3.LUT P1, RZ, R17, 0x2, RZ, 0xc0, !PT ;  /* 0x0000000211ff7812 */ /* 0x000fe4000782c0ff */
[----:B------:R-:W-:Y:S01]  /*08a0*/  FSEL R14, R18, 1, !P0 ;  /* 0x3f800000120e7808 */ /* 0x000fe20004000000 */
[----:B------:R-:W-:Y:S01]  /*08b0*/  FFMA R16, R15, R16, R22 ;  /* 0x000000100f107223 */ /* 0x000fe20000000016 */
[----:B------:R-:W-:-:S03]  /*08c0*/  FSEL R23, -R23, -0.4999999701976776123, !P0 ;  /* 0xbeffffff17177808 */ /* 0x000fc60004000100 */
[C---:B------:R-:W-:Y:S02]  /*08d0*/  FFMA R17, R15.reuse, R14, RZ ;  /* 0x0000000e0f117223 */ /* 0x040fe400000000ff */
[----:B------:R-:W-:-:S04]  /*08e0*/  FFMA R16, R15, R16, R23 ;  /* 0x000000100f107223 */ /* 0x000fc80000000017 */
[----:B------:R-:W-:-:S04]  /*08f0*/  FFMA R14, R17, R16, R14 ;  /* 0x00000010110e7223 */ /* 0x000fc8000000000e */
[----:B------:R-:W-:-:S04]  /*0900*/  @P1 FADD R14, RZ, -R14 ;  /* 0x8000000eff0e1221 */ /* 0x000fc80000000000 */
[----:B------:R-:W-:-:S04]  /*0910*/  FADD R22, R14, R19 ;  /* 0x000000130e167221 */ /* 0x000fc80000000000 */
[C---:B------:R-:W-:Y:S01]  /*0920*/  FMUL R19, R22.reuse, 0.63661974668502807617 ;  /* 0x3f22f98316137820 */ /* 0x040fe20000400000 */
[----:B------:R-:W-:-:S05]  /*0930*/  FSETP.GE.AND P0, PT, |R22|, 105615, PT ;  /* 0x47ce47801600780b */ /* 0x000fca0003f06200 */
[----:B------:R-:W0:Y:S02]  /*0940*/  F2I.NTZ R19, R19 ;  /* 0x0000001300137305 */ /* 0x000e240000203100 */
[----:B0-----:R-:W-:-:S05]  /*0950*/  I2FP.F32.S32 R15, R19 ;  /* 0x00000013000f7245 */ /* 0x001fca0000201400 */
[----:B------:R-:W-:-:S04]  /*0960*/  FFMA R14, R15, -1.5707962512969970703, R22 ;  /* 0xbfc90fda0f0e7823 */ /* 0x000fc80000000016 */
[----:B------:R-:W-:-:S04]  /*0970*/  FFMA R14, R15, -7.5497894158615963534e-08, R14 ;  /* 0xb3a221680f0e7823 */ /* 0x000fc8000000000e */
[----:B------:R-:W-:Y:S01]  /*0980*/  FFMA R14, R15, -5.3903029534742383927e-15, R14 ;  /* 0xa7c234c50f0e7823 */ /* 0x000fe2000000000e */
[----:B------:R-:W-:Y:S06]  /*0990*/  @!P0 BRA `(.L_x_6) ;  /* 0x00000004006c8947 */ /* 0x000fec0003800000 */
[----:B------:R-:W-:-:S13]  /*09a0*/  FSETP.NEU.AND P0, PT, |R22|, +INF , PT ;  /* 0x7f8000001600780b */ /* 0x000fda0003f0d200 */
[----:B------:R-:W-:Y:S01]  /*09b0*/  @!P0 FMUL R14, RZ, R22 ;  /* 0x00000016ff0e8220 */ /* 0x000fe20000400000 */
[----:B------:R-:W-:Y:S01]  /*09c0*/  @!P0 MOV R19, RZ ;  /* 0x000000ff00138202 */ /* 0x000fe20000000f00 */
[----:B------:R-:W-:Y:S06]  /*09d0*/  @!P0 BRA `(.L_x_6) ;  /* 0x00000004005c8947 */ /* 0x000fec0003800000 */
[----:B------:R-:W0:Y:S01]  /*09e0*/  LDC.64 R14, c[0x4][RZ] ;  /* 0x01000000ff0e7b82 */ /* 0x000e220000000a00 */
[----:B------:R-:W-:Y:S01]  /*09f0*/  IMAD.SHL.U32 R16, R22, 0x100, RZ ;  /* 0x0000010016107824 */ /* 0x000fe200078e00ff */
[----:B------:R-:W-:Y:S01]  /*0a00*/  UMOV UR5, URZ ;  /* 0x000000ff00057c82 */ /* 0x000fe20008000000 */
[----:B------:R-:W-:Y:S02]  /*0a10*/  IMAD.MOV.U32 R23, RZ, RZ, RZ ;  /* 0x000000ffff177224 */ /* 0x000fe400078e00ff */
[----:B------:R-:W-:Y:S01]  /*0a20*/  IMAD.MOV.U32 R25, RZ, RZ, RZ ;  /* 0x000000ffff197224 */ /* 0x000fe200078e00ff */
[----:B------:R-:W-:-:S07]  /*0a30*/  LOP3.LUT R27, R16, 0x80000000, RZ, 0xfc, !PT ;  /* 0x80000000101b7812 */ /* 0x000fce00078efcff */
.L_x_7:
[----:B0-----:R-:W-:-:S06]  /*0a40*/  IMAD.WIDE.U32 R16, R25, 0x4, R14 ;  /* 0x0000000419107825 */ /* 0x001fcc00078e000e */
[----:B------:R-:W2:Y:S01]  /*0a50*/  LDG.E.CONSTANT R16, desc[UR8][R16.64] ;  /* 0x0000000810107981 */ /* 0x000ea2000c1e9900 */
[C---:B------:R-:W-:Y:S02]  /*0a60*/  IMAD.SHL.U32 R24, R25.reuse, 0x4, RZ ;  /* 0x0000000419187824 */ /* 0x040fe400078e00ff */
[----:B------:R-:W-:-:S03]  /*0a70*/  VIADD R25, R25, 0x1 ;  /* 0x0000000119197836 */ /* 0x000fc60000000000 */
[C---:B------:R-:W-:Y:S02]  /*0a80*/  ISETP.EQ.AND P5, PT, R24.reuse, RZ, PT ;  /* 0x000000ff1800720c */ /* 0x040fe40003fa2270 */
[C---:B------:R-:W-:Y:S02]  /*0a90*/  ISETP.EQ.AND P4, PT, R24.reuse, 0x4, PT ;  /* 0x000000041800780c */ /* 0x040fe40003f82270 */
[C---:B------:R-:W-:Y:S02]  /*0aa0*/  ISETP.EQ.AND P3, PT, R24.reuse, 0x8, PT ;  /* 0x000000081800780c */ /* 0x040fe40003f62270 */
[C---:B------:R-:W-:Y:S02]  /*0ab0*/  ISETP.EQ.AND P2, PT, R24.reuse, 0xc, PT ;  /* 0x0000000c1800780c */ /* 0x040fe40003f42270 */
[----:B------:R-:W-:Y:S01]  /*0ac0*/  ISETP.EQ.AND P1, PT, R24, 0x10, PT ;  /* 0x000000101800780c */ /* 0x000fe20003f22270 */
[----:B--2---:R-:W-:-:S03]  /*0ad0*/  IMAD.WIDE.U32 R18, R16, R27, RZ ;  /* 0x0000001b10127225 */ /* 0x004fc600078e00ff */
[----:B------:R-:W-:-:S04]  /*0ae0*/  IADD3 R18, P0, PT, R18, R23, RZ ;  /* 0x0000001712127210 */ /* 0x000fc80007f1e0ff */
[----:B------:R-:W-:Y:S01]  /*0af0*/  IADD3.X R23, PT, PT, R19, UR5, RZ, P0, !PT ;  /* 0x0000000513177c10 */ /* 0x000fe200087fe4ff */
[--C-:B------:R-:W-:Y:S01]  /*0b00*/  @P5 IMAD.MOV.U32 R8, RZ, RZ, R18.reuse ;  /* 0x000000ffff085224 */ /* 0x100fe200078e0012 */
[----:B------:R-:W-:Y:S01]  /*0b10*/  ISETP.NE.AND P5, PT, R25, 0x6, PT ;  /* 0x000000061900780c */ /* 0x000fe20003fa5270 */
[--C-:B------:R-:W-:Y:S01]  /*0b20*/  @P3 IMAD.MOV.U32 R10, RZ, RZ, R18.reuse ;  /* 0x000000ffff0a3224 */ /* 0x100fe200078e0012 */
[----:B------:R-:W-:Y:S01]  /*0b30*/  ISETP.EQ.AND P0, PT, R24, 0x14, PT ;  /* 0x000000141800780c */ /* 0x000fe20003f02270 */
[--C-:B------:R-:W-:Y:S01]  /*0b40*/  @P2 IMAD.MOV.U32 R11, RZ, RZ, R18.reuse ;  /* 0x000000ffff0b2224 */ /* 0x100fe200078e0012 */
[----:B------:R-:W-:Y:S01]  /*0b50*/  @P4 MOV R9, R18 ;  /* 0x0000001200094202 */ /* 0x000fe20000000f00 */
[----:B------:R-:W-:-:S10]  /*0b60*/  @P1 IMAD.MOV.U32 R20, RZ, RZ, R18 ;  /* 0x000000ffff141224 */ /* 0x000fd400078e0012 */
[----:B------:R-:W-:Y:S01]  /*0b70*/  @P0 IMAD.MOV.U32 R21, RZ, RZ, R18 ;  /* 0x000000ffff150224 */ /* 0x000fe200078e0012 */
[----:B------:R-:W-:Y:S06]  /*0b80*/  @P5 BRA `(.L_x_7) ;  /* 0xfffffffc00ac5947 */ /* 0x000fec000383ffff */
[----:B------:R-:W-:Y:S01]  /*0b90*/  SHF.R.U32.HI R14, RZ, 0x17, R22 ;  /* 0x00000017ff0e7819 */ /* 0x000fe20000011616 */
[----:B------:R-:W-:Y:S03]  /*0ba0*/  BSSY.RECONVERGENT B1, `(.L_x_8) ;  /* 0x0000028000017945 */ /* 0x000fe60003800200 */
[C---:B------:R-:W-:Y:S02]  /*0bb0*/  LOP3.LUT R15, R14.reuse, 0xe0, RZ, 0xc0, !PT ;  /* 0x000000e00e0f7812 */ /* 0x040fe400078ec0ff */
[----:B------:R-:W-:-:S03]  /*0bc0*/  LOP3.LUT P6, RZ, R14, 0x1f, RZ, 0xc0, !PT ;  /* 0x0000001f0eff7812 */ /* 0x000fc600078cc0ff */
[----:B------:R-:W-:-:S05]  /*0bd0*/  VIADD R15, R15, 0xffffff80 ;  /* 0xffffff800f0f7836 */ /* 0x000fca0000000000 */
[----:B------:R-:W-:-:S05]  /*0be0*/  SHF.R.U32.HI R15, RZ, 0x5, R15 ;  /* 0x00000005ff0f7819 */ /* 0x000fca000001160f */
[----:B------:R-:W-:-:S05]  /*0bf0*/  IMAD.U32 R17, R15, -0x4, RZ ;  /* 0xfffffffc0f117824 */ /* 0x000fca00078e00ff */
[C---:B------:R-:W-:Y:S02]  /*0c00*/  ISETP.EQ.AND P3, PT, R17.reuse, -0x18, PT ;  /* 0xffffffe81100780c */ /* 0x040fe40003f62270 */
[C---:B------:R-:W-:Y:S02]  /*0c10*/  ISETP.EQ.AND P4, PT, R17.reuse, -0x14, PT ;  /* 0xffffffec1100780c */ /* 0x040fe40003f82270 */
[C---:B------:R-:W-:Y:S02]  /*0c20*/  ISETP.EQ.AND P0, PT, R17.reuse, -0x10, PT ;  /* 0xfffffff01100780c */ /* 0x040fe40003f02270 */
[C---:B------:R-:W-:Y:S02]  /*0c30*/  ISETP.EQ.AND P1, PT, R17.reuse, -0xc, PT ;  /* 0xfffffff41100780c */ /* 0x040fe40003f22270 */
[C---:B------:R-:W-:Y:S02]  /*0c40*/  ISETP.EQ.AND P2, PT, R17.reuse, -0x8, PT ;  /* 0xfffffff81100780c */ /* 0x040fe40003f42270 */
[----:B------:R-:W-:-:S03]  /*0c50*/  ISETP.EQ.AND P5, PT, R17, 0x4, PT ;  /* 0x000000041100780c */ /* 0x000fc60003fa2270 */
[----:B------:R-:W-:Y:S02]  /*0c60*/  @P3 MOV R18, R8 ;  /* 0x0000000800123202 */ /* 0x000fe40000000f00 */
[----:B------:R-:W-:Y:S01]  /*0c70*/  @P4 IMAD.MOV.U32 R15, RZ, RZ, R8 ;  /* 0x000000ffff0f4224 */ /* 0x000fe200078e0008 */
[C---:B------:R-:W-:Y:S01]  /*0c80*/  ISETP.EQ.AND P3, PT, R17.reuse, -0x4, PT ;  /* 0xfffffffc1100780c */ /* 0x040fe20003f62270 */
[--C-:B------:R-:W-:Y:S01]  /*0c90*/  @P4 IMAD.MOV.U32 R18, RZ, RZ, R9.reuse ;  /* 0x000000ffff124224 */ /* 0x100fe200078e0009 */
[----:B------:R-:W-:Y:S01]  /*0ca0*/  ISETP.EQ.AND P4, PT, R17, RZ, PT ;  /* 0x000000ff1100720c */ /* 0x000fe20003f82270 */
[----:B------:R-:W-:Y:S02]  /*0cb0*/  @P0 IMAD.MOV.U32 R15, RZ, RZ, R9 ;  /* 0x000000ffff0f0224 */ /* 0x000fe400078e0009 */
[--C-:B------:R-:W-:Y:S02]  /*0cc0*/  @P0 IMAD.MOV.U32 R18, RZ, RZ, R10.reuse ;  /* 0x000000ffff120224 */ /* 0x100fe400078e000a */
[----:B------:R-:W-:Y:S01]  /*0cd0*/  @P1 IMAD.MOV.U32 R15, RZ, RZ, R10 ;  /* 0x000000ffff0f1224 */ /* 0x000fe200078e000a */
[----:B------:R-:W-:Y:S01]  /*0ce0*/  @P2 MOV R15, R11 ;  /* 0x0000000b000f2202 */ /* 0x000fe20000000f00 */
[----:B------:R-:W-:-:S02]  /*0cf0*/  @P1 IMAD.MOV.U32 R18, RZ, RZ, R11 ;  /* 0x000000ffff121224 */ /* 0x000fc400078e000b */
[--C-:B------:R-:W-:Y:S02]  /*0d00*/  @P2 IMAD.MOV.U32 R18, RZ, RZ, R20.reuse ;  /* 0x000000ffff122224 */ /* 0x100fe400078e0014 */
[----:B------:R-:W-:Y:S02]  /*0d10*/  @P3 IMAD.MOV.U32 R15, RZ, RZ, R20 ;  /* 0x000000ffff0f3224 */ /* 0x000fe400078e0014 */
[--C-:B------:R-:W-:Y:S02]  /*0d20*/  @P3 IMAD.MOV.U32 R18, RZ, RZ, R21.reuse ;  /* 0x000000ffff123224 */ /* 0x100fe400078e0015 */
[----:B------:R-:W-:Y:S02]  /*0d30*/  @P4 IMAD.MOV.U32 R15, RZ, RZ, R21 ;  /* 0x000000ffff0f4224 */ /* 0x000fe400078e0015 */
[--C-:B------:R-:W-:Y:S02]  /*0d40*/  @P4 IMAD.MOV.U32 R18, RZ, RZ, R23.reuse ;  /* 0x000000ffff124224 */ /* 0x100fe400078e0017 */
[----:B------:R-:W-:Y:S01]  /*0d50*/  @P5 IMAD.MOV.U32 R15, RZ, RZ, R23 ;  /* 0x000000ffff0f5224 */ /* 0x000fe200078e0017 */
[----:B------:R-:W-:Y:S06]  /*0d60*/  @!P6 BRA `(.L_x_9) ;  /* 0x00000000002ce947 */ /* 0x000fec0003800000 */
[----:B------:R-:W-:Y:S01]  /*0d70*/  @P0 MOV R16, R8 ;  /* 0x0000000800100202 */ /* 0x000fe20000000f00 */
[----:B------:R-:W-:Y:S01]  /*0d80*/  @P1 IMAD.MOV.U32 R16, RZ, RZ, R9 ;  /* 0x000000ffff101224 */ /* 0x000fe200078e0009 */
[----:B------:R-:W-:Y:S01]  /*0d90*/  ISETP.EQ.AND P0, PT, R17, 0x8, PT ;  /* 0x000000081100780c */ /* 0x000fe20003f02270 */
[----:B------:R-:W-:Y:S01]  /*0da0*/  @P2 IMAD.MOV.U32 R16, RZ, RZ, R10 ;  /* 0x000000ffff102224 */ /* 0x000fe200078e000a */
[----:B------:R-:W-:Y:S01]  /*0db0*/  LOP3.LUT R14, R14, 0x1f, RZ, 0xc0, !PT ;  /* 0x0000001f0e0e7812 */ /* 0x000fe200078ec0ff */
[----:B------:R-:W-:Y:S02]  /*0dc0*/  @P3 IMAD.MOV.U32 R16, RZ, RZ, R11 ;  /* 0x000000ffff103224 */ /* 0x000fe400078e000b */
[----:B------:R-:W-:Y:S01]  /*0dd0*/  @P4 IMAD.MOV.U32 R16, RZ, RZ, R20 ;  /* 0x000000ffff104224 */ /* 0x000fe200078e0014 */
[----:B------:R-:W-:Y:S01]  /*0de0*/  SHF.L.W.U32.HI R18, R15, R14, R18 ;  /* 0x0000000e0f127219 */ /* 0x000fe20000010e12 */
[----:B------:R-:W-:-:S06]  /*0df0*/  @P5 IMAD.MOV.U32 R16, RZ, RZ, R21 ;  /* 0x000000ffff105224 */ /* 0x000fcc00078e0015 */
[----:B------:R-:W-:-:S05]  /*0e00*/  @P0 IMAD.MOV.U32 R16, RZ, RZ, R23 ;  /* 0x000000ffff100224 */ /* 0x000fca00078e0017 */
[----:B------:R-:W-:-:S07]  /*0e10*/  SHF.L.W.U32.HI R15, R16, R14, R15 ;  /* 0x0000000e100f7219 */ /* 0x000fce0000010e0f */
.L_x_9:
[----:B------:R-:W-:Y:S05]  /*0e20*/  BSYNC.RECONVERGENT B1 ;  /* 0x0000000000017941 */ /* 0x000fea0003800200 */
.L_x_8:
[C---:B------:R-:W-:Y:S01]  /*0e30*/  SHF.L.W.U32.HI R19, R15.reuse, 0x2, R18 ;  /* 0x000000020f137819 */ /* 0x040fe20000010e12 */
[----:B------:R-:W-:Y:S01]  /*0e40*/  UMOV UR6, 0x54442d19 ;  /* 0x54442d1900067882 */ /* 0x000fe20000000000 */
[----:B------:R-:W-:Y:S01]  /*0e50*/  SHF.L.U32 R15, R15, 0x2, RZ ;  /* 0x000000020f0f7819 */ /* 0x000fe200000006ff */
        /* <DEDUP_REMOVED lines=10> */
[----:B------:R-:W-:-:S04]  /*0f00*/  IMAD.MOV R18, RZ, RZ, -R19 ;  /* 0x000000ffff127224 */ /* 0x000fc800078e0a13 */
[----:B------:R-:W-:Y:S01]  /*0f10*/  @!P0 IMAD.MOV.U32 R19, RZ, RZ, R18 ;  /* 0x000000ffff138224 */ /* 0x000fe200078e0012 */
[----:B0-----:R-:W-:-:S10]  /*0f20*/  DMUL R16, R14, UR6 ;  /* 0x000000060e107c28 */ /* 0x001fd40008000000 */
[----:B------:R-:W0:Y:S02]  /*0f30*/  F2F.F32.F64 R16, R16 ;  /* 0x0000001000107310 */ /* 0x000e240000301000 */
[----:B0-----:R-:W-:-:S07]  /*0f40*/  FSEL R14, -R16, R16, !P1 ;  /* 0x00000010100e7208 */ /* 0x001fce0004800100 */
.L_x_6:
[----:B------:R-:W-:Y:S05]  /*0f50*/  BSYNC.RECONVERGENT B0 ;  /* 0x0000000000007941 */ /* 0x000fea0003800200 */
.L_x_5:
[----:B------:R-:W-:Y:S02]  /*0f60*/  IMAD.MOV.U32 R16, RZ, RZ, 0x37cbac00 ;  /* 0x37cbac00ff107424 */ /* 0x000fe400078e00ff */
[----:B------:R-:W-:Y:S01]  /*0f70*/  FMUL R15, R14, R14 ;  /* 0x0000000e0e0f7220 */ /* 0x000fe20000400000 */
[----:B------:R-:W-:Y:S01]  /*0f80*/  LOP3.LUT R17, R19, 0x1, RZ, 0xc0, !PT ;  /* 0x0000000113117812 */ /* 0x000fe200078ec0ff */
[----:B------:R-:W-:Y:S01]  /*0f90*/  IMAD.MOV.U32 R18, RZ, RZ, 0x3c0885e4 ;  /* 0x3c0885e4ff127424 */ /* 0x000fe200078e00ff */
[----:B------:R-:W-:Y:S01]  /*0fa0*/  UIADD3 UR4, UPT, UPT, UR4, 0x1, URZ ;  /* 0x0000000104047890 */ /* 0x000fe2000fffe0ff */
[----:B------:R-:W-:Y:S01]  /*0fb0*/  FFMA R16, R15, R16, -0.0013887860113754868507 ;  /* 0xbab607ed0f107423 */ /* 0x000fe20000000010 */
[----:B------:R-:W-:Y:S01]  /*0fc0*/  ISETP.NE.U32.AND P0, PT, R17, 0x1, PT ;  /* 0x000000011100780c */ /* 0x000fe20003f05070 */
[----:B------:R-:W-:Y:S01]  /*0fd0*/  IMAD.MOV.U32 R17, RZ, RZ, 0x3e2aaaa8 ;  /* 0x3e2aaaa8ff117424 */ /* 0x000fe200078e00ff */
[----:B------:R-:W-:Y:S01]  /*0fe0*/  LOP3.LUT P1, RZ, R19, 0x2, RZ, 0xc0, !PT ;  /* 0x0000000213ff7812 */ /* 0x000fe2000782c0ff */
[----:B------:R-:W-:Y:S01]  /*0ff0*/  UISETP.NE.AND UP0, UPT, UR4, 0x3e8, UPT ;  /* 0x000003e80400788c */ /* 0x000fe2000bf05270 */
[----:B------:R-:W-:-:S02]  /*1000*/  FSEL R16, R16, -0.00019574658654164522886, !P0 ;  /* 0xb94d415310107808 */ /* 0x000fc40004000000 */
[----:B------:R-:W-:Y:S02]  /*1010*/  FSEL R18, R18, 0.041666727513074874878, P0 ;  /* 0x3d2aaabb12127808 */ /* 0x000fe40000000000 */
[----:B------:R-:W-:Y:S02]  /*1020*/  FSEL R17, -R17, -0.4999999701976776123, P0 ;  /* 0xbeffffff11117808 */ /* 0x000fe40000000100 */
[----:B------:R-:W-:Y:S01]  /*1030*/  FSEL R14, R14, 1, P0 ;  /* 0x3f8000000e0e7808 */ /* 0x000fe20000000000 */
[----:B------:R-:W-:-:S04]  /*1040*/  FFMA R16, R15, R16, R18 ;  /* 0x000000100f107223 */ /* 0x000fc80000000012 */
[C---:B------:R-:W-:Y:S01]  /*1050*/  FFMA R16, R15.reuse, R16, R17 ;  /* 0x000000100f107223 */ /* 0x040fe20000000011 */
[----:B------:R-:W-:-:S04]  /*1060*/  FFMA R15, R15, R14, RZ ;  /* 0x0000000e0f0f7223 */ /* 0x000fc800000000ff */
[----:B------:R-:W-:-:S04]  /*1070*/  FFMA R19, R15, R16, R14 ;  /* 0x000000100f137223 */ /* 0x000fc8000000000e */
[----:B------:R-:W-:Y:S01]  /*1080*/  @P1 FADD R19, RZ, -R19 ;  /* 0x80000013ff131221 */ /* 0x000fe20000000000 */
[----:B------:R-:W-:Y:S06]  /*1090*/  BRA.U UP0, `(.L_x_10) ;  /* 0xfffffff1005c7547 */ /* 0x000fec000b83ffff */
[----:B------:R-:W-:Y:S01]  /*10a0*/  STG.E desc[UR8][R12.64], R19 ;  /* 0x000000130c007986 */ /* 0x000fe2000c101908 */
[----:B------:R-:W-:Y:S05]  /*10b0*/  EXIT ;  /* 0x000000000000794d */ /* 0x000fea0003800000 */
.L_x_11:
[----:B------:R-:W-:-:S00]  /*10c0*/  BRA `(.L_x_11) ;  /* 0xfffffffc00fc7947 */ /* 0x000fc0000383ffff */
[----:B------:R-:W-:-:S00]  /*10d0*/  NOP ;  /* 0x0000000000007918 */ /* 0x000fc00000000000 */
        /* <DEDUP_REMOVED lines=10> */
.L_x_12:


//--------------------- .nv.global.init           --------------------------
	.section	.nv.global.init,"aw",@progbits
	.align	4
.nv.global.init:
	.type		__cudart_i2opi_f,@object
	.size		__cudart_i2opi_f,(.L_0 - __cudart_i2opi_f)
__cudart_i2opi_f:
        /*0000*/ 	.byte	0x41, 0x90, 0x43, 0x3c, 0x99, 0x95, 0x62, 0xdb, 0xc0, 0xdd, 0x34, 0xf5, 0xd1, 0x57, 0x27, 0xfc
        /*0010*/ 	.byte	0x29, 0x15, 0x44, 0x4e, 0x6e, 0x83, 0xf9, 0xa2
.L_0:


//--------------------- .nv.shared.reserved.0     --------------------------
	.section	.nv.shared.reserved.0,"aw",@nobits
	.weak		__nv_reservedSMEM_offset_0_alias
	.size		__nv_reservedSMEM_offset_0_alias, 0, 64
	.other		__nv_reservedSMEM_offset_0_alias,@"STO_CUDA_RESERVED_SHARED STV_DEFAULT"
__nv_reservedSMEM_offset_0_alias:
	.zero		0
	.zero		64


//--------------------- .nv.constant0._Z12simpleKernelPfi --------------------------
	.section	.nv.constant0._Z12simpleKernelPfi,"a",@progbits
	.sectionflags	@""
	.align	4
.nv.constant0._Z12simpleKernelPfi:
	.zero		908


//--------------------- SYMBOLS --------------------------

	.type		.nv.reservedSmem.offset0,@object
	.size		.nv.reservedSmem.offset0,0x4
